//
// Generated by NVIDIA NVVM Compiler
//
// Compiler Build ID: CL-36424714
// Cuda compilation tools, release 13.0, V13.0.88
// Based on NVVM 20.0.0
//

.version 9.0
.target sm_100
.address_size 64

	// .globl	_Z7kernel1v
.extern .func  (.param .b32 func_retval0) vprintf
(
	.param .b64 vprintf_param_0,
	.param .b64 vprintf_param_1
)
;
.global .align 1 .b8 $str[13] = {107, 101, 114, 110, 101, 108, 49, 58, 32, 37, 102, 10};
.global .align 1 .b8 $str$1[13] = {107, 101, 114, 110, 101, 108, 50, 58, 32, 37, 102, 10};

.visible .entry _Z7kernel1v()
{
	.local .align 8 .b8 	__local_depot0[8];
	.reg .b64 	%SP;
	.reg .b64 	%SPL;
	.reg .pred 	%p<3>;
	.reg .b32 	%r<12>;
	.reg .b64 	%rd<5>;
	.reg .b64 	%fd<68>;

	mov.u64 	%SPL, __local_depot0;
	cvta.local.u64 	%SP, %SPL;
	mov.f64 	%fd67, 0d3FF0000000000000;
	mov.b32 	%r11, 0;
$L__BB0_1:
	mul.f64 	%fd4, %fd67, 0d3FF000000044B830;
	mul.f64 	%fd5, %fd4, 0d3FF000000044B830;
	mul.f64 	%fd6, %fd5, 0d3FF000000044B830;
	mul.f64 	%fd7, %fd6, 0d3FF000000044B830;
	mul.f64 	%fd8, %fd7, 0d3FF000000044B830;
	mul.f64 	%fd9, %fd8, 0d3FF000000044B830;
	mul.f64 	%fd10, %fd9, 0d3FF000000044B830;
	mul.f64 	%fd11, %fd10, 0d3FF000000044B830;
	mul.f64 	%fd12, %fd11, 0d3FF000000044B830;
	mul.f64 	%fd13, %fd12, 0d3FF000000044B830;
	mul.f64 	%fd14, %fd13, 0d3FF000000044B830;
	mul.f64 	%fd15, %fd14, 0d3FF000000044B830;
	mul.f64 	%fd16, %fd15, 0d3FF000000044B830;
	mul.f64 	%fd17, %fd16, 0d3FF000000044B830;
	mul.f64 	%fd18, %fd17, 0d3FF000000044B830;
	mul.f64 	%fd19, %fd18, 0d3FF000000044B830;
	mul.f64 	%fd20, %fd19, 0d3FF000000044B830;
	mul.f64 	%fd21, %fd20, 0d3FF000000044B830;
	mul.f64 	%fd22, %fd21, 0d3FF000000044B830;
	mul.f64 	%fd23, %fd22, 0d3FF000000044B830;
	mul.f64 	%fd24, %fd23, 0d3FF000000044B830;
	mul.f64 	%fd25, %fd24, 0d3FF000000044B830;
	mul.f64 	%fd26, %fd25, 0d3FF000000044B830;
	mul.f64 	%fd27, %fd26, 0d3FF000000044B830;
	mul.f64 	%fd28, %fd27, 0d3FF000000044B830;
	mul.f64 	%fd29, %fd28, 0d3FF000000044B830;
	mul.f64 	%fd30, %fd29, 0d3FF000000044B830;
	mul.f64 	%fd31, %fd30, 0d3FF000000044B830;
	mul.f64 	%fd32, %fd31, 0d3FF000000044B830;
	mul.f64 	%fd33, %fd32, 0d3FF000000044B830;
	mul.f64 	%fd34, %fd33, 0d3FF000000044B830;
	mul.f64 	%fd35, %fd34, 0d3FF000000044B830;
	mul.f64 	%fd36, %fd35, 0d3FF000000044B830;
	mul.f64 	%fd37, %fd36, 0d3FF000000044B830;
	mul.f64 	%fd38, %fd37, 0d3FF000000044B830;
	mul.f64 	%fd39, %fd38, 0d3FF000000044B830;
	mul.f64 	%fd40, %fd39, 0d3FF000000044B830;
	mul.f64 	%fd41, %fd40, 0d3FF000000044B830;
	mul.f64 	%fd42, %fd41, 0d3FF000000044B830;
	mul.f64 	%fd43, %fd42, 0d3FF000000044B830;
	mul.f64 	%fd44, %fd43, 0d3FF000000044B830;
	mul.f64 	%fd45, %fd44, 0d3FF000000044B830;
	mul.f64 	%fd46, %fd45, 0d3FF000000044B830;
	mul.f64 	%fd47, %fd46, 0d3FF000000044B830;
	mul.f64 	%fd48, %fd47, 0d3FF000000044B830;
	mul.f64 	%fd49, %fd48, 0d3FF000000044B830;
	mul.f64 	%fd50, %fd49, 0d3FF000000044B830;
	mul.f64 	%fd51, %fd50, 0d3FF000000044B830;
	mul.f64 	%fd52, %fd51, 0d3FF000000044B830;
	mul.f64 	%fd53, %fd52, 0d3FF000000044B830;
	mul.f64 	%fd54, %fd53, 0d3FF000000044B830;
	mul.f64 	%fd55, %fd54, 0d3FF000000044B830;
	mul.f64 	%fd56, %fd55, 0d3FF000000044B830;
	mul.f64 	%fd57, %fd56, 0d3FF000000044B830;
	mul.f64 	%fd58, %fd57, 0d3FF000000044B830;
	mul.f64 	%fd59, %fd58, 0d3FF000000044B830;
	mul.f64 	%fd60, %fd59, 0d3FF000000044B830;
	mul.f64 	%fd61, %fd60, 0d3FF000000044B830;
	mul.f64 	%fd62, %fd61, 0d3FF000000044B830;
	mul.f64 	%fd63, %fd62, 0d3FF000000044B830;
	mul.f64 	%fd64, %fd63, 0d3FF000000044B830;
	mul.f64 	%fd65, %fd64, 0d3FF000000044B830;
	mul.f64 	%fd66, %fd65, 0d3FF000000044B830;
	mul.f64 	%fd67, %fd66, 0d3FF000000044B830;
	add.s32 	%r11, %r11, 64;
	setp.ne.s32 	%p1, %r11, 100000000;
	@%p1 bra 	$L__BB0_1;
	mov.u32 	%r4, %tid.x;
	neg.s32 	%r5, %r4;
	mov.u32 	%r6, %ntid.x;
	mov.u32 	%r7, %ctaid.x;
	mul.lo.s32 	%r8, %r7, %r6;
	setp.ne.s32 	%p2, %r8, %r5;
	@%p2 bra 	$L__BB0_4;
	add.u64 	%rd1, %SP, 0;
	add.u64 	%rd2, %SPL, 0;
	st.local.f64 	[%rd2], %fd67;
	mov.u64 	%rd3, $str;
	cvta.global.u64 	%rd4, %rd3;
	{ // callseq 0, 0
	.param .b64 param0;
	st.param.b64 	[param0], %rd4;
	.param .b64 param1;
	st.param.b64 	[param1], %rd1;
	.param .b32 retval0;
	call.uni (retval0), 
	vprintf, 
	(
	param0, 
	param1
	);
	ld.param.b32 	%r9, [retval0];
	} // callseq 0
$L__BB0_4:
	ret;

}
	// .globl	_Z7kernel2v
.visible .entry _Z7kernel2v()
{
	.local .align 8 .b8 	__local_depot1[8];
	.reg .b64 	%SP;
	.reg .b64 	%SPL;
	.reg .pred 	%p<3>;
	.reg .b32 	%r<12>;
	.reg .b64 	%rd<5>;
	.reg .b64 	%fd<68>;

	mov.u64 	%SPL, __local_depot1;
	cvta.local.u64 	%SP, %SPL;
	mov.f64 	%fd67, 0d4010000000000000;
	mov.b32 	%r11, 0;
$L__BB1_1:
	mul.f64 	%fd4, %fd67, 0d3FF000000044B830;
	mul.f64 	%fd5, %fd4, 0d3FF000000044B830;
	mul.f64 	%fd6, %fd5, 0d3FF000000044B830;
	mul.f64 	%fd7, %fd6, 0d3FF000000044B830;
	mul.f64 	%fd8, %fd7, 0d3FF000000044B830;
	mul.f64 	%fd9, %fd8, 0d3FF000000044B830;
	mul.f64 	%fd10, %fd9, 0d3FF000000044B830;
	mul.f64 	%fd11, %fd10, 0d3FF000000044B830;
	mul.f64 	%fd12, %fd11, 0d3FF000000044B830;
	mul.f64 	%fd13, %fd12, 0d3FF000000044B830;
	mul.f64 	%fd14, %fd13, 0d3FF000000044B830;
	mul.f64 	%fd15, %fd14, 0d3FF000000044B830;
	mul.f64 	%fd16, %fd15, 0d3FF000000044B830;
	mul.f64 	%fd17, %fd16, 0d3FF000000044B830;
	mul.f64 	%fd18, %fd17, 0d3FF000000044B830;
	mul.f64 	%fd19, %fd18, 0d3FF000000044B830;
	mul.f64 	%fd20, %fd19, 0d3FF000000044B830;
	mul.f64 	%fd21, %fd20, 0d3FF000000044B830;
	mul.f64 	%fd22, %fd21, 0d3FF000000044B830;
	mul.f64 	%fd23, %fd22, 0d3FF000000044B830;
	mul.f64 	%fd24, %fd23, 0d3FF000000044B830;
	mul.f64 	%fd25, %fd24, 0d3FF000000044B830;
	mul.f64 	%fd26, %fd25, 0d3FF000000044B830;
	mul.f64 	%fd27, %fd26, 0d3FF000000044B830;
	mul.f64 	%fd28, %fd27, 0d3FF000000044B830;
	mul.f64 	%fd29, %fd28, 0d3FF000000044B830;
	mul.f64 	%fd30, %fd29, 0d3FF000000044B830;
	mul.f64 	%fd31, %fd30, 0d3FF000000044B830;
	mul.f64 	%fd32, %fd31, 0d3FF000000044B830;
	mul.f64 	%fd33, %fd32, 0d3FF000000044B830;
	mul.f64 	%fd34, %fd33, 0d3FF000000044B830;
	mul.f64 	%fd35, %fd34, 0d3FF000000044B830;
	mul.f64 	%fd36, %fd35, 0d3FF000000044B830;
	mul.f64 	%fd37, %fd36, 0d3FF000000044B830;
	mul.f64 	%fd38, %fd37, 0d3FF000000044B830;
	mul.f64 	%fd39, %fd38, 0d3FF000000044B830;
	mul.f64 	%fd40, %fd39, 0d3FF000000044B830;
	mul.f64 	%fd41, %fd40, 0d3FF000000044B830;
	mul.f64 	%fd42, %fd41, 0d3FF000000044B830;
	mul.f64 	%fd43, %fd42, 0d3FF000000044B830;
	mul.f64 	%fd44, %fd43, 0d3FF000000044B830;
	mul.f64 	%fd45, %fd44, 0d3FF000000044B830;
	mul.f64 	%fd46, %fd45, 0d3FF000000044B830;
	mul.f64 	%fd47, %fd46, 0d3FF000000044B830;
	mul.f64 	%fd48, %fd47, 0d3FF000000044B830;
	mul.f64 	%fd49, %fd48, 0d3FF000000044B830;
	mul.f64 	%fd50, %fd49, 0d3FF000000044B830;
	mul.f64 	%fd51, %fd50, 0d3FF000000044B830;
	mul.f64 	%fd52, %fd51, 0d3FF000000044B830;
	mul.f64 	%fd53, %fd52, 0d3FF000000044B830;
	mul.f64 	%fd54, %fd53, 0d3FF000000044B830;
	mul.f64 	%fd55, %fd54, 0d3FF000000044B830;
	mul.f64 	%fd56, %fd55, 0d3FF000000044B830;
	mul.f64 	%fd57, %fd56, 0d3FF000000044B830;
	mul.f64 	%fd58, %fd57, 0d3FF000000044B830;
	mul.f64 	%fd59, %fd58, 0d3FF000000044B830;
	mul.f64 	%fd60, %fd59, 0d3FF000000044B830;
	mul.f64 	%fd61, %fd60, 0d3FF000000044B830;
	mul.f64 	%fd62, %fd61, 0d3FF000000044B830;
	mul.f64 	%fd63, %fd62, 0d3FF000000044B830;
	mul.f64 	%fd64, %fd63, 0d3FF000000044B830;
	mul.f64 	%fd65, %fd64, 0d3FF000000044B830;
	mul.f64 	%fd66, %fd65, 0d3FF000000044B830;
	mul.f64 	%fd67, %fd66, 0d3FF000000044B830;
	add.s32 	%r11, %r11, 64;
	setp.ne.s32 	%p1, %r11, 100000000;
	@%p1 bra 	$L__BB1_1;
	mov.u32 	%r4, %tid.x;
	neg.s32 	%r5, %r4;
	mov.u32 	%r6, %ntid.x;
	mov.u32 	%r7, %ctaid.x;
	mul.lo.s32 	%r8, %r7, %r6;
	setp.ne.s32 	%p2, %r8, %r5;
	@%p2 bra 	$L__BB1_4;
	add.u64 	%rd1, %SP, 0;
	add.u64 	%rd2, %SPL, 0;
	st.local.f64 	[%rd2], %fd67;
	mov.u64 	%rd3, $str$1;
	cvta.global.u64 	%rd4, %rd3;
	{ // callseq 1, 0
	.param .b64 param0;
	st.param.b64 	[param0], %rd4;
	.param .b64 param1;
	st.param.b64 	[param1], %rd1;
	.param .b32 retval0;
	call.uni (retval0), 
	vprintf, 
	(
	param0, 
	param1
	);
	ld.param.b32 	%r9, [retval0];
	} // callseq 1
$L__BB1_4:
	ret;

}


// ===== COMPILED SASS (sm_100) =====

	.target	sm_100

	.elftype	@"ET_EXEC"


//--------------------- .note.nv.tkinfo           --------------------------
	.section	.note.nv.tkinfo,"",@"SHT_NOTE"
	.sectionflags	@"SHF_NOTE_NV_TKINFO"
	.tkinfo
        /*0018*/ 	.word	0x00000002
        /*0030*/ 	.string	""
        /*0030*/ 	.string	"ptxas"
        /*0030*/ 	.string	"Cuda compilation tools, release 13.0, V13.0.88"
        /*0030*/ 	.string	"Build cuda_13.0.r13.0/compiler.36424714_0"
        /*0030*/ 	.string	"-arch sm_100 -m 64 "



//--------------------- .note.nv.cuinfo           --------------------------
	.section	.note.nv.cuinfo,"",@"SHT_NOTE"
	.sectionflags	@"SHF_NOTE_NV_CUINFO"
        /*0018*/ 	.short	0x0002
        /*001a*/ 	.short	0x0064
        /*001c*/ 	.short	0x0082
	.zero		2


//--------------------- .nv.info                  --------------------------
	.section	.nv.info,"",@"SHT_CUDA_INFO"
	.align	4


	//----- nvinfo : EIATTR_REGCOUNT
	.align		4
        /*0000*/ 	.byte	0x04, 0x2f
        /*0002*/ 	.short	(.L_3 - .L_2)
	.align		4
.L_2:
        /*0004*/ 	.word	index@(_Z7kernel1v)
        /*0008*/ 	.word	0x00000018


	//----- nvinfo : EIATTR_FRAME_SIZE
	.align		4
.L_3:
        /*000c*/ 	.byte	0x04, 0x11
        /*000e*/ 	.short	(.L_5 - .L_4)
	.align		4
.L_4:
        /*0010*/ 	.word	index@(_Z7kernel1v)
        /*0014*/ 	.word	0x00000008


	//----- nvinfo : EIATTR_REGCOUNT
	.align		4
.L_5:
        /*0018*/ 	.byte	0x04, 0x2f
        /*001a*/ 	.short	(.L_7 - .L_6)
	.align		4
.L_6:
        /*001c*/ 	.word	index@(_Z7kernel2v)
        /*0020*/ 	.word	0x00000018


	//----- nvinfo : EIATTR_FRAME_SIZE
	.align		4
.L_7:
        /*0024*/ 	.byte	0x04, 0x11
        /*0026*/ 	.short	(.L_9 - .L_8)
	.align		4
.L_8:
        /*0028*/ 	.word	index@(_Z7kernel2v)
        /*002c*/ 	.word	0x00000008


	//----- nvinfo : EIATTR_MIN_STACK_SIZE
	.align		4
.L_9:
        /*0030*/ 	.byte	0x04, 0x12
        /*0032*/ 	.short	(.L_11 - .L_10)
	.align		4
.L_10:
        /*0034*/ 	.word	index@(_Z7kernel2v)
        /*0038*/ 	.word	0x00000008


	//----- nvinfo : EIATTR_MIN_STACK_SIZE
	.align		4
.L_11:
        /*003c*/ 	.byte	0x04, 0x12
        /*003e*/ 	.short	(.L_13 - .L_12)
	.align		4
.L_12:
        /*0040*/ 	.word	index@(_Z7kernel1v)
        /*0044*/ 	.word	0x00000008
.L_13:


//--------------------- .nv.compat                --------------------------
	.section	.nv.compat,"",@"SHT_CUDA_COMPAT_INFO"
	.align	4
        /*0000*/ 	.byte	0x02, 0x09, 0x00, 0x00, 0x02, 0x02, 0x01, 0x00, 0x02, 0x05, 0x05, 0x00, 0x03, 0x07, 0x01, 0x01
        /*0010*/ 	.byte	0x02, 0x03, 0x00, 0x00, 0x02, 0x06, 0x01, 0x00, 0x04, 0x0b, 0x08, 0x00, 0x01, 0x00, 0x00, 0x00
        /*0020*/ 	.byte	0x00, 0x00, 0x00, 0x00


//--------------------- .nv.info._Z7kernel2v      --------------------------
	.section	.nv.info._Z7kernel2v,"",@"SHT_CUDA_INFO"
	.sectionflags	@""
	.align	4


	//----- nvinfo : EIATTR_CUDA_API_VERSION
	.align		4
        /*0000*/ 	.byte	0x04, 0x37
        /*0002*/ 	.short	(.L_15 - .L_14)
.L_14:
        /*0004*/ 	.word	0x00000082


	//----- nvinfo : EIATTR_SPARSE_MMA_MASK
	.align		4
.L_15:
        /*0008*/ 	.byte	0x03, 0x50
        /*000a*/ 	.short	0x0000


	//----- nvinfo : EIATTR_MAXREG_COUNT
	.align		4
        /*000c*/ 	.byte	0x03, 0x1b
        /*000e*/ 	.short	0x00ff


	//----- nvinfo : EIATTR_EXTERNS
	.align		4
        /*0010*/ 	.byte	0x04, 0x0f
        /*0012*/ 	.short	(.L_17 - .L_16)


	//   ....[0]....
	.align		4
.L_16:
        /*0014*/ 	.word	index@(vprintf)


	//----- nvinfo : EIATTR_MERCURY_ISA_VERSION
	.align		4
.L_17:
        /*0018*/ 	.byte	0x03, 0x5f
        /*001a*/ 	.short	0x0101


	//----- nvinfo : EIATTR_VRC_CTA_INIT_COUNT
	.align		4
        /*001c*/ 	.byte	0x02, 0x4a
	.zero		1
	.zero		1


	//----- nvinfo : EIATTR_SYSCALL_OFFSETS
	.align		4
        /*0020*/ 	.byte	0x04, 0x46
        /*0022*/ 	.short	(.L_19 - .L_18)


	//   ....[0]....
.L_18:
        /*0024*/ 	.word	0x000015c0


	//----- nvinfo : EIATTR_EXIT_INSTR_OFFSETS
	.align		4
.L_19:
        /*0028*/ 	.byte	0x04, 0x1c
        /*002a*/ 	.short	(.L_21 - .L_20)


	//   ....[0]....
.L_20:
        /*002c*/ 	.word	0x00001540


	//   ....[1]....
        /*0030*/ 	.word	0x000015d0


	//----- nvinfo : EIATTR_CRS_STACK_SIZE
	.align		4
.L_21:
        /*0034*/ 	.byte	0x04, 0x1e
        /*0036*/ 	.short	(.L_23 - .L_22)
.L_22:
        /*0038*/ 	.word	0x00000000


	//----- nvinfo : EIATTR_SW_WAR
	.align		4
.L_23:
        /*003c*/ 	.byte	0x04, 0x36
        /*003e*/ 	.short	(.L_25 - .L_24)
.L_24:
        /*0040*/ 	.word	0x00000008
.L_25:


//--------------------- .nv.info._Z7kernel1v      --------------------------
	.section	.nv.info._Z7kernel1v,"",@"SHT_CUDA_INFO"
	.sectionflags	@""
	.align	4


	//----- nvinfo : EIATTR_CUDA_API_VERSION
	.align		4
        /*0000*/ 	.byte	0x04, 0x37
        /*0002*/ 	.short	(.L_27 - .L_26)
.L_26:
        /*0004*/ 	.word	0x00000082


	//----- nvinfo : EIATTR_SPARSE_MMA_MASK
	.align		4
.L_27:
        /*0008*/ 	.byte	0x03, 0x50
        /*000a*/ 	.short	0x0000


	//----- nvinfo : EIATTR_MAXREG_COUNT
	.align		4
        /*000c*/ 	.byte	0x03, 0x1b
        /*000e*/ 	.short	0x00ff


	//----- nvinfo : EIATTR_EXTERNS
	.align		4
        /*0010*/ 	.byte	0x04, 0x0f
        /*0012*/ 	.short	(.L_29 - .L_28)


	//   ....[0]....
	.align		4
.L_28:
        /*0014*/ 	.word	index@(vprintf)


	//----- nvinfo : EIATTR_MERCURY_ISA_VERSION
	.align		4
.L_29:
        /*0018*/ 	.byte	0x03, 0x5f
        /*001a*/ 	.short	0x0101


	//----- nvinfo : EIATTR_VRC_CTA_INIT_COUNT
	.align		4
        /*001c*/ 	.byte	0x02, 0x4a
	.zero		1
	.zero		1


	//----- nvinfo : EIATTR_SYSCALL_OFFSETS
	.align		4
        /*0020*/ 	.byte	0x04, 0x46
        /*0022*/ 	.short	(.L_31 - .L_30)


	//   ....[0]....
.L_30:
        /*0024*/ 	.word	0x000015c0


	//----- nvinfo : EIATTR_EXIT_INSTR_OFFSETS
	.align		4
.L_31:
        /*0028*/ 	.byte	0x04, 0x1c
        /*002a*/ 	.short	(.L_33 - .L_32)


	//   ....[0]....
.L_32:
        /*002c*/ 	.word	0x00001540


	//   ....[1]....
        /*0030*/ 	.word	0x000015d0


	//----- nvinfo : EIATTR_CRS_STACK_SIZE
	.align		4
.L_33:
        /*0034*/ 	.byte	0x04, 0x1e
        /*0036*/ 	.short	(.L_35 - .L_34)
.L_34:
        /*0038*/ 	.word	0x00000000


	//----- nvinfo : EIATTR_SW_WAR
	.align		4
.L_35:
        /*003c*/ 	.byte	0x04, 0x36
        /*003e*/ 	.short	(.L_37 - .L_36)
.L_36:
        /*0040*/ 	.word	0x00000008
.L_37:


//--------------------- .nv.callgraph             --------------------------
	.section	.nv.callgraph,"",@"SHT_CUDA_CALLGRAPH"
	.align	4
	.sectionentsize	8
	.align		4
        /*0000*/ 	.word	0x00000000
	.align		4
        /*0004*/ 	.word	0xffffffff
	.align		4
        /*0008*/ 	.word	index@(_Z7kernel2v)
	.align		4
        /*000c*/ 	.word	index@(vprintf)
	.align		4
        /*0010*/ 	.word	index@(_Z7kernel1v)
	.align		4
        /*0014*/ 	.word	index@(vprintf)
	.align		4
        /*0018*/ 	.word	0x00000000
	.align		4
        /*001c*/ 	.word	0xfffffffe
	.align		4
        /*0020*/ 	.word	0x00000000
	.align		4
        /*0024*/ 	.word	0xfffffffd
	.align		4
        /*0028*/ 	.word	0x00000000
	.align		4
        /*002c*/ 	.word	0xfffffffc


//--------------------- .nv.constant4             --------------------------
	.section	.nv.constant4,"a",@progbits
	.align	8
	.align		8
.nv.constant4:
        /*0000*/ 	.dword	vprintf
	.align		8
        /*0008*/ 	.dword	$str
	.align		8
        /*0010*/ 	.dword	$str$1


//--------------------- .text._Z7kernel2v         --------------------------
	.section	.text._Z7kernel2v,"ax",@progbits
	.align	128
        .global         _Z7kernel2v
        .type           _Z7kernel2v,@function
        .size           _Z7kernel2v,(.L_x_6 - _Z7kernel2v)
        .other          _Z7kernel2v,@"STO_CUDA_ENTRY STV_DEFAULT"
_Z7kernel2v:
.text._Z7kernel2v:
[----:B------:R-:W0:Y:S01]  /*0000*/  LDC R1, c[0x0][0x37c] ;  /* 0x0000df00ff017b82 */ /* 0x000e220000000800 */
[----:B------:R-:W1:Y:S01]  /*0010*/  LDCU UR4, c[0x0][0x2f8] ;  /* 0x00005f00ff0477ac */ /* 0x000e620008000800 */
[----:B0-----:R-:W-:Y:S02]  /*0020*/  VIADD R1, R1, 0xfffffff8 ;  /* 0xfffffff801017836 */ /* 0x001fe40000000000 */
[----:B------:R-:W-:Y:S02]  /*0030*/  HFMA2 R3, -RZ, RZ, 2.03125, 0 ;  /* 0x40100000ff037431 */ /* 0x000fe400000001ff */
[----:B------:R-:W-:Y:S01]  /*0040*/  IMAD.MOV.U32 R2, RZ, RZ, 0x0 ;  /* 0x00000000ff027424 */ /* 0x000fe200078e00ff */
[----:B------:R-:W0:Y:S01]  /*0050*/  LDCU UR5, c[0x0][0x2fc] ;  /* 0x00005f80ff0577ac */ /* 0x000e220008000800 */
[----:B-1----:R-:W-:Y:S01]  /*0060*/  IADD3 R6, P0, PT, R1, UR4, RZ ;  /* 0x0000000401067c10 */ /* 0x002fe2000ff1e0ff */
[----:B------:R-:W-:-:S04]  /*0070*/  UMOV UR4, URZ ;  /* 0x000000ff00047c82 */ /* 0x000fc80008000000 */
[----:B0-----:R-:W-:-:S08]  /*0080*/  IMAD.X R7, RZ, RZ, UR5, P0 ;  /* 0x00000005ff077e24 */ /* 0x001fd000080e06ff */
.L_x_0:
[----:B------:R-:W-:Y:S01]  /*0090*/  UMOV UR6, 0x44b830 ;  /* 0x0044b83000067882 */ /* 0x000fe20000000000 */
[----:B------:R-:W-:Y:S01]  /*00a0*/  UMOV UR7, 0x3ff00000 ;  /* 0x3ff0000000077882 */ /* 0x000fe20000000000 */
[----:B------:R-:W-:Y:S01]  /*00b0*/  UIADD3 UR4, UPT, UPT, UR4, 0x140, URZ ;  /* 0x0000014004047890 */ /* 0x000fe2000fffe0ff */
[----:B------:R-:W-:-:S03]  /*00c0*/  DMUL R2, R2, UR6 ;  /* 0x0000000602027c28 */ /* 0x000fc60008000000 */
[----:B------:R-:W-:-:S05]  /*00d0*/  UISETP.NE.AND UP0, UPT, UR4, 0x5f5e100, UPT ;  /* 0x05f5e1000400788c */ /* 0x000fca000bf05270 */
[----:B------:R-:W-:-:S08]  /*00e0*/  DMUL R2, R2, UR6 ;  /* 0x0000000602027c28 */ /* 0x000fd00008000000 */
        /* <DEDUP_REMOVED lines=317> */
[----:B------:R-:W-:Y:S01]  /*14c0*/  DMUL R2, R2, UR6 ;  /* 0x0000000602027c28 */ /* 0x000fe20008000000 */
[----:B------:R-:W-:Y:S10]  /*14d0*/  BRA.U UP0, `(.L_x_0) ;  /* 0xffffffe900ec7547 */ /* 0x000ff4000b83ffff */
[----:B------:R-:W0:Y:S01]  /*14e0*/  S2R R0, SR_TID.X ;  /* 0x0000000000007919 */ /* 0x000e220000002100 */
[----:B------:R-:W1:Y:S01]  /*14f0*/  S2UR UR5, SR_CTAID.X ;  /* 0x00000000000579c3 */ /* 0x000e620000002500 */
[----:B------:R-:W1:Y:S02]  /*1500*/  LDCU UR4, c[0x0][0x360] ;  /* 0x00006c00ff0477ac */ /* 0x000e640008000800 */
[----:B-1----:R-:W-:Y:S01]  /*1510*/  UIMAD UR4, UR4, UR5, URZ ;  /* 0x00000005040472a4 */ /* 0x002fe2000f8e02ff */
[----:B0-----:R-:W-:-:S05]  /*1520*/  IADD3 R0, PT, PT, -R0, RZ, RZ ;  /* 0x000000ff00007210 */ /* 0x001fca0007ffe1ff */
[----:B------:R-:W-:-:S13]  /*1530*/  ISETP.NE.AND P0, PT, R0, UR4, PT ;  /* 0x0000000400007c0c */ /* 0x000fda000bf05270 */
[----:B------:R-:W-:Y:S05]  /*1540*/  @P0 EXIT ;  /* 0x000000000000094d */ /* 0x000fea0003800000 */
[----:B------:R-:W-:Y:S01]  /*1550*/  MOV R0, 0x0 ;  /* 0x0000000000007802 */ /* 0x000fe20000000f00 */
[----:B------:R0:W-:Y:S01]  /*1560*/  STL.64 [R1], R2 ;  /* 0x0000000201007387 */ /* 0x0001e20000100a00 */
[----:B------:R-:W1:Y:S02]  /*1570*/  LDCU.64 UR4, c[0x4][0x10] ;  /* 0x01000200ff0477ac */ /* 0x000e640008000a00 */
[----:B------:R0:W2:Y:S01]  /*1580*/  LDC.64 R8, c[0x4][R0] ;  /* 0x0100000000087b82 */ /* 0x0000a20000000a00 */
[----:B-1----:R-:W-:Y:S01]  /*1590*/  IMAD.U32 R4, RZ, RZ, UR4 ;  /* 0x00000004ff047e24 */ /* 0x002fe2000f8e00ff */
[----:B0-----:R-:W-:-:S07]  /*15a0*/  MOV R5, UR5 ;  /* 0x0000000500057c02 */ /* 0x001fce0008000f00 */
[----:B------:R-:W-:-:S07]  /*15b0*/  LEPC R20, `(.L_x_1) ;  /* 0x000000001014794e */ /* 0x000fce0000000000 */
[----:B--2---:R-:W-:Y:S05]  /*15c0*/  CALL.ABS.NOINC R8 ;  /* 0x0000000008007343 */ /* 0x004fea0003c00000 */
.L_x_1:
[----:B------:R-:W-:Y:S05]  /*15d0*/  EXIT ;  /* 0x000000000000794d */ /* 0x000fea0003800000 */
.L_x_2:
[----:B------:R-:W-:-:S00]  /*15e0*/  BRA `(.L_x_2) ;  /* 0xfffffffc00fc7947 */ /* 0x000fc0000383ffff */
[----:B------:R-:W-:-:S00]  /*15f0*/  NOP ;  /* 0x0000000000007918 */ /* 0x000fc00000000000 */
        /* <DEDUP_REMOVED lines=8> */
.L_x_6:


//--------------------- .text._Z7kernel1v         --------------------------
	.section	.text._Z7kernel1v,"ax",@progbits
	.align	128
        .global         _Z7kernel1v
        .type           _Z7kernel1v,@function
        .size           _Z7kernel1v,(.L_x_7 - _Z7kernel1v)
        .other          _Z7kernel1v,@"STO_CUDA_ENTRY STV_DEFAULT"
_Z7kernel1v:
.text._Z7kernel1v:
[----:B------:R-:W0:Y:S01]  /*0000*/  LDC R1, c[0x0][0x37c] ;  /* 0x0000df00ff017b82 */ /* 0x000e220000000800 */
[----:B------:R-:W1:Y:S01]  /*0010*/  LDCU UR4, c[0x0][0x2f8] ;  /* 0x00005f00ff0477ac */ /* 0x000e620008000800 */
[----:B0-----:R-:W-:Y:S02]  /*0020*/  VIADD R1, R1, 0xfffffff8 ;  /* 0xfffffff801017836 */ /* 0x001fe40000000000 */
[----:B------:R-:W-:Y:S02]  /*0030*/  HFMA2 R3, -RZ, RZ, 1.984375, 0 ;  /* 0x3ff00000ff037431 */ /* 0x000fe400000001ff */
[----:B------:R-:W-:Y:S01]  /*0040*/  IMAD.MOV.U32 R2, RZ, RZ, 0x0 ;  /* 0x00000000ff027424 */ /* 0x000fe200078e00ff */
[----:B------:R-:W0:Y:S01]  /*0050*/  LDCU UR5, c[0x0][0x2fc] ;  /* 0x00005f80ff0577ac */ /* 0x000e220008000800 */
[----:B-1----:R-:W-:Y:S01]  /*0060*/  IADD3 R6, P0, PT, R1, UR4, RZ ;  /* 0x0000000401067c10 */ /* 0x002fe2000ff1e0ff */
[----:B------:R-:W-:-:S04]  /*0070*/  UMOV UR4, URZ ;  /* 0x000000ff00047c82 */ /* 0x000fc80008000000 */
[----:B0-----:R-:W-:-:S08]  /*0080*/  IMAD.X R7, RZ, RZ, UR5, P0 ;  /* 0x00000005ff077e24 */ /* 0x001fd000080e06ff */
.L_x_3:
        /* <DEDUP_REMOVED lines=340> */
.L_x_4:
[----:B------:R-:W-:Y:S05]  /*15d0*/  EXIT ;  /* 0x000000000000794d */ /* 0x000fea0003800000 */
.L_x_5:
        /* <DEDUP_REMOVED lines=10> */
.L_x_7:


//--------------------- .nv.global.init           --------------------------
	.section	.nv.global.init,"aw",@progbits
.nv.global.init:
	.type		$str,@object
	.size		$str,($str$1 - $str)
$str:
        /*0000*/ 	.byte	0x6b, 0x65, 0x72, 0x6e, 0x65, 0x6c, 0x31, 0x3a, 0x20, 0x25, 0x66, 0x0a, 0x00
	.type		$str$1,@object
	.size		$str$1,(.L_1 - $str$1)
$str$1:
        /*000d*/ 	.byte	0x6b, 0x65, 0x72, 0x6e, 0x65, 0x6c, 0x32, 0x3a, 0x20, 0x25, 0x66, 0x0a, 0x00
.L_1:


//--------------------- .nv.shared.reserved.0     --------------------------
	.section	.nv.shared.reserved.0,"aw",@nobits
	.weak		__nv_reservedSMEM_offset_0_alias
	.size		__nv_reservedSMEM_offset_0_alias, 0, 64
	.other		__nv_reservedSMEM_offset_0_alias,@"STO_CUDA_RESERVED_SHARED STV_DEFAULT"
__nv_reservedSMEM_offset_0_alias:
	.zero		0
	.zero		64


//--------------------- .nv.constant0._Z7kernel2v --------------------------
	.section	.nv.constant0._Z7kernel2v,"a",@progbits
	.sectionflags	@""
	.align	4
.nv.constant0._Z7kernel2v:
	.zero		896


//--------------------- .nv.constant0._Z7kernel1v --------------------------
	.section	.nv.constant0._Z7kernel1v,"a",@progbits
	.sectionflags	@""
	.align	4
.nv.constant0._Z7kernel1v:
	.zero		896


//--------------------- SYMBOLS --------------------------

	.type		.nv.reservedSmem.offset0,@object
	.size		.nv.reservedSmem.offset0,0x4
	.type		vprintf,@function
